//
// Generated by NVIDIA NVVM Compiler
//
// Compiler Build ID: CL-36424714
// Cuda compilation tools, release 13.0, V13.0.88
// Based on NVVM 20.0.0
//

.version 9.0
.target sm_100
.address_size 64

	// .globl	_Z3funPfiii
.global .align 4 .u32 vint;

.visible .entry _Z3funPfiii(
	.param .u64 .ptr .align 1 _Z3funPfiii_param_0,
	.param .u32 _Z3funPfiii_param_1,
	.param .u32 _Z3funPfiii_param_2,
	.param .u32 _Z3funPfiii_param_3
)
{
	.reg .pred 	%p<5>;
	.reg .b32 	%r<11>;
	.reg .b32 	%f<2>;
	.reg .b64 	%rd<5>;

	ld.param.u64 	%rd2, [_Z3funPfiii_param_0];
	ld.param.u32 	%r4, [_Z3funPfiii_param_1];
	ld.param.u32 	%r2, [_Z3funPfiii_param_2];
	ld.param.u32 	%r3, [_Z3funPfiii_param_3];
	mov.u32 	%r5, %tid.x;
	mov.u32 	%r6, %ntid.x;
	mov.u32 	%r7, %ctaid.x;
	mad.lo.s32 	%r1, %r6, %r7, %r5;
	setp.ge.s32 	%p1, %r1, %r4;
	@%p1 bra 	$L__BB0_3;
	cvta.to.global.u64 	%rd3, %rd2;
	mul.wide.s32 	%rd4, %r1, 4;
	add.s64 	%rd1, %rd3, %rd4;
	mov.b32 	%r8, 1157234688;
	st.global.u32 	[%rd1], %r8;
	mul.lo.s32 	%r9, %r2, 40;
	setp.le.s32 	%p2, %r1, %r9;
	setp.gt.s32 	%p3, %r1, 39;
	or.pred  	%p4, %p3, %p2;
	@%p4 bra 	$L__BB0_3;
	mul.lo.s32 	%r10, %r3, 250000;
	cvt.rn.f32.s32 	%f1, %r10;
	st.global.f32 	[%rd1], %f1;
$L__BB0_3:
	ret;

}


// ===== COMPILED SASS (sm_100) =====

	.target	sm_100

	.elftype	@"ET_EXEC"


//--------------------- .note.nv.tkinfo           --------------------------
	.section	.note.nv.tkinfo,"",@"SHT_NOTE"
	.sectionflags	@"SHF_NOTE_NV_TKINFO"
	.tkinfo
        /*0018*/ 	.word	0x00000002
        /*0030*/ 	.string	""
        /*0030*/ 	.string	"ptxas"
        /*0030*/ 	.string	"Cuda compilation tools, release 13.0, V13.0.88"
        /*0030*/ 	.string	"Build cuda_13.0.r13.0/compiler.36424714_0"
        /*0030*/ 	.string	"-arch sm_100 -m 64 "



//--------------------- .note.nv.cuinfo           --------------------------
	.section	.note.nv.cuinfo,"",@"SHT_NOTE"
	.sectionflags	@"SHF_NOTE_NV_CUINFO"
        /*0018*/ 	.short	0x0002
        /*001a*/ 	.short	0x0064
        /*001c*/ 	.short	0x0082
	.zero		2


//--------------------- .nv.info                  --------------------------
	.section	.nv.info,"",@"SHT_CUDA_INFO"
	.align	4


	//----- nvinfo : EIATTR_REGCOUNT
	.align		4
        /*0000*/ 	.byte	0x04, 0x2f
        /*0002*/ 	.short	(.L_2 - .L_1)
	.align		4
.L_1:
        /*0004*/ 	.word	index@(_Z3funPfiii)
        /*0008*/ 	.word	0x00000008


	//----- nvinfo : EIATTR_FRAME_SIZE
	.align		4
.L_2:
        /*000c*/ 	.byte	0x04, 0x11
        /*000e*/ 	.short	(.L_4 - .L_3)
	.align		4
.L_3:
        /*0010*/ 	.word	index@(_Z3funPfiii)
        /*0014*/ 	.word	0x00000000


	//----- nvinfo : EIATTR_MIN_STACK_SIZE
	.align		4
.L_4:
        /*0018*/ 	.byte	0x04, 0x12
        /*001a*/ 	.short	(.L_6 - .L_5)
	.align		4
.L_5:
        /*001c*/ 	.word	index@(_Z3funPfiii)
        /*0020*/ 	.word	0x00000000
.L_6:


//--------------------- .nv.compat                --------------------------
	.section	.nv.compat,"",@"SHT_CUDA_COMPAT_INFO"
	.align	4
        /*0000*/ 	.byte	0x02, 0x09, 0x00, 0x00, 0x02, 0x02, 0x01, 0x00, 0x02, 0x05, 0x05, 0x00, 0x03, 0x07, 0x01, 0x01
        /*0010*/ 	.byte	0x02, 0x03, 0x00, 0x00, 0x02, 0x06, 0x01, 0x00, 0x04, 0x0b, 0x08, 0x00, 0x09, 0x00, 0x00, 0x00
        /*0020*/ 	.byte	0x00, 0x00, 0x00, 0x00


//--------------------- .nv.info._Z3funPfiii      --------------------------
	.section	.nv.info._Z3funPfiii,"",@"SHT_CUDA_INFO"
	.sectionflags	@""
	.align	4


	//----- nvinfo : EIATTR_CUDA_API_VERSION
	.align		4
        /*0000*/ 	.byte	0x04, 0x37
        /*0002*/ 	.short	(.L_8 - .L_7)
.L_7:
        /*0004*/ 	.word	0x00000082


	//----- nvinfo : EIATTR_KPARAM_INFO
	.align		4
.L_8:
        /*0008*/ 	.byte	0x04, 0x17
        /*000a*/ 	.short	(.L_10 - .L_9)
.L_9:
        /*000c*/ 	.word	0x00000000
        /*0010*/ 	.short	0x0003
        /*0012*/ 	.short	0x0010
        /*0014*/ 	.byte	0x00, 0xf0, 0x11, 0x00


	//----- nvinfo : EIATTR_KPARAM_INFO
	.align		4
.L_10:
        /*0018*/ 	.byte	0x04, 0x17
        /*001a*/ 	.short	(.L_12 - .L_11)
.L_11:
        /*001c*/ 	.word	0x00000000
        /*0020*/ 	.short	0x0002
        /*0022*/ 	.short	0x000c
        /*0024*/ 	.byte	0x00, 0xf0, 0x11, 0x00


	//----- nvinfo : EIATTR_KPARAM_INFO
	.align		4
.L_12:
        /*0028*/ 	.byte	0x04, 0x17
        /*002a*/ 	.short	(.L_14 - .L_13)
.L_13:
        /*002c*/ 	.word	0x00000000
        /*0030*/ 	.short	0x0001
        /*0032*/ 	.short	0x0008
        /*0034*/ 	.byte	0x00, 0xf0, 0x11, 0x00


	//----- nvinfo : EIATTR_KPARAM_INFO
	.align		4
.L_14:
        /*0038*/ 	.byte	0x04, 0x17
        /*003a*/ 	.short	(.L_16 - .L_15)
.L_15:
        /*003c*/ 	.word	0x00000000
        /*0040*/ 	.short	0x0000
        /*0042*/ 	.short	0x0000
        /*0044*/ 	.byte	0x00, 0xf5, 0x21, 0x00


	//----- nvinfo : EIATTR_SPARSE_MMA_MASK
	.align		4
.L_16:
        /*0048*/ 	.byte	0x03, 0x50
        /*004a*/ 	.short	0x0000


	//----- nvinfo : EIATTR_MAXREG_COUNT
	.align		4
        /*004c*/ 	.byte	0x03, 0x1b
        /*004e*/ 	.short	0x00ff


	//----- nvinfo : EIATTR_MERCURY_ISA_VERSION
	.align		4
        /*0050*/ 	.byte	0x03, 0x5f
        /*0052*/ 	.short	0x0101


	//----- nvinfo : EIATTR_VRC_CTA_INIT_COUNT
	.align		4
        /*0054*/ 	.byte	0x02, 0x4a
	.zero		1
	.zero		1


	//----- nvinfo : EIATTR_EXIT_INSTR_OFFSETS
	.align		4
        /*0058*/ 	.byte	0x04, 0x1c
        /*005a*/ 	.short	(.L_18 - .L_17)


	//   ....[0]....
.L_17:
        /*005c*/ 	.word	0x00000070


	//   ....[1]....
        /*0060*/ 	.word	0x00000110


	//   ....[2]....
        /*0064*/ 	.word	0x00000160


	//----- nvinfo : EIATTR_CBANK_PARAM_SIZE
	.align		4
.L_18:
        /*0068*/ 	.byte	0x03, 0x19
        /*006a*/ 	.short	0x0014


	//----- nvinfo : EIATTR_PARAM_CBANK
	.align		4
        /*006c*/ 	.byte	0x04, 0x0a
        /*006e*/ 	.short	(.L_20 - .L_19)
	.align		4
.L_19:
        /*0070*/ 	.word	index@(.nv.constant0._Z3funPfiii)
        /*0074*/ 	.short	0x0380
        /*0076*/ 	.short	0x0014


	//----- nvinfo : EIATTR_SW_WAR
	.align		4
.L_20:
        /*0078*/ 	.byte	0x04, 0x36
        /*007a*/ 	.short	(.L_22 - .L_21)
.L_21:
        /*007c*/ 	.word	0x00000008
.L_22:


//--------------------- .nv.callgraph             --------------------------
	.section	.nv.callgraph,"",@"SHT_CUDA_CALLGRAPH"
	.align	4
	.sectionentsize	8
	.align		4
        /*0000*/ 	.word	0x00000000
	.align		4
        /*0004*/ 	.word	0xffffffff
	.align		4
        /*0008*/ 	.word	0x00000000
	.align		4
        /*000c*/ 	.word	0xfffffffe
	.align		4
        /*0010*/ 	.word	0x00000000
	.align		4
        /*0014*/ 	.word	0xfffffffd
	.align		4
        /*0018*/ 	.word	0x00000000
	.align		4
        /*001c*/ 	.word	0xfffffffc


//--------------------- .nv.constant4             --------------------------
	.section	.nv.constant4,"a",@progbits
	.align	8
	.align		8
.nv.constant4:
        /*0000*/ 	.dword	vint


//--------------------- .text._Z3funPfiii         --------------------------
	.section	.text._Z3funPfiii,"ax",@progbits
	.align	128
        .global         _Z3funPfiii
        .type           _Z3funPfiii,@function
        .size           _Z3funPfiii,(.L_x_1 - _Z3funPfiii)
        .other          _Z3funPfiii,@"STO_CUDA_ENTRY STV_DEFAULT"
_Z3funPfiii:
.text._Z3funPfiii:
[----:B------:R-:W-:Y:S01]  /*0000*/  LDC R1, c[0x0][0x37c] ;  /* 0x0000df00ff017b82 */ /* 0x000fe20000000800 */
[----:B------:R-:W0:Y:S01]  /*0010*/  S2R R5, SR_TID.X ;  /* 0x0000000000057919 */ /* 0x000e220000002100 */
[----:B------:R-:W0:Y:S01]  /*0020*/  LDCU UR4, c[0x0][0x360] ;  /* 0x00006c00ff0477ac */ /* 0x000e220008000800 */
[----:B------:R-:W0:Y:S01]  /*0030*/  S2R R0, SR_CTAID.X ;  /* 0x0000000000007919 */ /* 0x000e220000002500 */
[----:B------:R-:W1:Y:S01]  /*0040*/  LDCU UR5, c[0x0][0x388] ;  /* 0x00007100ff0577ac */ /* 0x000e620008000800 */
[----:B0-----:R-:W-:-:S05]  /*0050*/  IMAD R5, R0, UR4, R5 ;  /* 0x0000000400057c24 */ /* 0x001fca000f8e0205 */
[----:B-1----:R-:W-:-:S13]  /*0060*/  ISETP.GE.AND P0, PT, R5, UR5, PT ;  /* 0x0000000505007c0c */ /* 0x002fda000bf06270 */
[----:B------:R-:W-:Y:S05]  /*0070*/  @P0 EXIT ;  /* 0x000000000000094d */ /* 0x000fea0003800000 */
[----:B------:R-:W0:Y:S01]  /*0080*/  LDCU UR4, c[0x0][0x38c] ;  /* 0x00007180ff0477ac */ /* 0x000e220008000800 */
[----:B------:R-:W1:Y:S01]  /*0090*/  LDC.64 R2, c[0x0][0x380] ;  /* 0x0000e000ff027b82 */ /* 0x000e620000000a00 */
[----:B------:R-:W2:Y:S01]  /*00a0*/  LDCU.64 UR6, c[0x0][0x358] ;  /* 0x00006b00ff0677ac */ /* 0x000ea20008000a00 */
[----:B0-----:R-:W-:-:S06]  /*00b0*/  UIMAD UR4, UR4, 0x28, URZ ;  /* 0x00000028040478a4 */ /* 0x001fcc000f8e02ff */
[C---:B------:R-:W-:Y:S01]  /*00c0*/  ISETP.GT.AND P0, PT, R5.reuse, UR4, PT ;  /* 0x0000000405007c0c */ /* 0x040fe2000bf04270 */
[----:B-1----:R-:W-:-:S03]  /*00d0*/  IMAD.WIDE R2, R5, 0x4, R2 ;  /* 0x0000000405027825 */ /* 0x002fc600078e0202 */
[----:B------:R-:W-:Y:S01]  /*00e0*/  ISETP.GT.OR P0, PT, R5, 0x27, !P0 ;  /* 0x000000270500780c */ /* 0x000fe20004704670 */
[----:B------:R-:W-:-:S05]  /*00f0*/  IMAD.MOV.U32 R5, RZ, RZ, 0x44fa0000 ;  /* 0x44fa0000ff057424 */ /* 0x000fca00078e00ff */
[----:B--2---:R0:W-:Y:S07]  /*0100*/  STG.E desc[UR6][R2.64], R5 ;  /* 0x0000000502007986 */ /* 0x0041ee000c101906 */
[----:B------:R-:W-:Y:S05]  /*0110*/  @P0 EXIT ;  /* 0x000000000000094d */ /* 0x000fea0003800000 */
[----:B------:R-:W1:Y:S02]  /*0120*/  LDCU UR4, c[0x0][0x390] ;  /* 0x00007200ff0477ac */ /* 0x000e640008000800 */
[----:B-1----:R-:W-:-:S06]  /*0130*/  UIMAD UR4, UR4, 0x3d090, URZ ;  /* 0x0003d090040478a4 */ /* 0x002fcc000f8e02ff */
[----:B0-----:R-:W-:-:S05]  /*0140*/  I2FP.F32.S32 R5, UR4 ;  /* 0x0000000400057c45 */ /* 0x001fca0008201400 */
[----:B------:R-:W-:Y:S01]  /*0150*/  STG.E desc[UR6][R2.64], R5 ;  /* 0x0000000502007986 */ /* 0x000fe2000c101906 */
[----:B------:R-:W-:Y:S05]  /*0160*/  EXIT ;  /* 0x000000000000794d */ /* 0x000fea0003800000 */
.L_x_0:
[----:B------:R-:W-:-:S00]  /*0170*/  BRA `(.L_x_0) ;  /* 0xfffffffc00fc7947 */ /* 0x000fc0000383ffff */
[----:B------:R-:W-:-:S00]  /*0180*/  NOP ;  /* 0x0000000000007918 */ /* 0x000fc00000000000 */
[----:B------:R-:W-:-:S00]  /*0190*/  NOP ;  /* 0x0000000000007918 */ /* 0x000fc00000000000 */
[----:B------:R-:W-:-:S00]  /*01a0*/  NOP ;  /* 0x0000000000007918 */ /* 0x000fc00000000000 */
[----:B------:R-:W-:-:S00]  /*01b0*/  NOP ;  /* 0x0000000000007918 */ /* 0x000fc00000000000 */
[----:B------:R-:W-:-:S00]  /*01c0*/  NOP ;  /* 0x0000000000007918 */ /* 0x000fc00000000000 */
[----:B------:R-:W-:-:S00]  /*01d0*/  NOP ;  /* 0x0000000000007918 */ /* 0x000fc00000000000 */
[----:B------:R-:W-:-:S00]  /*01e0*/  NOP ;  /* 0x0000000000007918 */ /* 0x000fc00000000000 */
[----:B------:R-:W-:-:S00]  /*01f0*/  NOP ;  /* 0x0000000000007918 */ /* 0x000fc00000000000 */
.L_x_1:


//--------------------- .nv.shared.reserved.0     --------------------------
	.section	.nv.shared.reserved.0,"aw",@nobits
	.weak		__nv_reservedSMEM_offset_0_alias
	.size		__nv_reservedSMEM_offset_0_alias, 0, 64
	.other		__nv_reservedSMEM_offset_0_alias,@"STO_CUDA_RESERVED_SHARED STV_DEFAULT"
__nv_reservedSMEM_offset_0_alias:
	.zero		0
	.zero		64


//--------------------- .nv.global                --------------------------
	.section	.nv.global,"aw",@nobits
	.align	4
.nv.global:
	.type		vint,@object
	.size		vint,(.L_0 - vint)
vint:
	.zero		4
.L_0:


//--------------------- .nv.constant0._Z3funPfiii --------------------------
	.section	.nv.constant0._Z3funPfiii,"a",@progbits
	.sectionflags	@""
	.align	4
.nv.constant0._Z3funPfiii:
	.zero		916


//--------------------- SYMBOLS --------------------------

	.type		.nv.reservedSmem.offset0,@object
	.size		.nv.reservedSmem.offset0,0x4
